//
// Generated by NVIDIA NVVM Compiler
//
// Compiler Build ID: CL-36424714
// Cuda compilation tools, release 13.0, V13.0.88
// Based on NVVM 20.0.0
//

.version 9.0
.target sm_100
.address_size 64

	// .globl	_Z10monteCarlojPjP17curandStateXORWOWj
.global .align 4 .b8 precalc_xorwow_matrix[102400];
.global .align 4 .b8 precalc_xorwow_offset_matrix[102400];
.global .align 4 .b8 mrg32k3aM1[2304];
.global .align 4 .b8 mrg32k3aM2[2304];
.global .align 4 .b8 mrg32k3aM1SubSeq[2016];
.global .align 4 .b8 mrg32k3aM2SubSeq[2016];
.global .align 4 .b8 mrg32k3aM1Seq[2304];
.global .align 4 .b8 mrg32k3aM2Seq[2304];
.const .align 8 .b8 __cr_lgamma_table[72];

.visible .entry _Z10monteCarlojPjP17curandStateXORWOWj(
	.param .u32 _Z10monteCarlojPjP17curandStateXORWOWj_param_0,
	.param .u64 .ptr .align 1 _Z10monteCarlojPjP17curandStateXORWOWj_param_1,
	.param .u64 .ptr .align 1 _Z10monteCarlojPjP17curandStateXORWOWj_param_2,
	.param .u32 _Z10monteCarlojPjP17curandStateXORWOWj_param_3
)
{
	.reg .pred 	%p<26>;
	.reg .b32 	%r<479>;
	.reg .b64 	%rd<28>;
	.reg .b64 	%fd<7>;

	ld.param.u32 	%r203, [_Z10monteCarlojPjP17curandStateXORWOWj_param_0];
	ld.param.u64 	%rd8, [_Z10monteCarlojPjP17curandStateXORWOWj_param_1];
	ld.param.u64 	%rd9, [_Z10monteCarlojPjP17curandStateXORWOWj_param_2];
	ld.param.u32 	%r202, [_Z10monteCarlojPjP17curandStateXORWOWj_param_3];
	mov.u32 	%r204, %ctaid.x;
	mov.u32 	%r205, %ntid.x;
	mov.u32 	%r206, %tid.x;
	mad.lo.s32 	%r1, %r204, %r205, %r206;
	setp.ge.u32 	%p1, %r1, %r203;
	@%p1 bra 	$L__BB0_45;
	cvta.to.global.u64 	%rd10, %rd9;
	cvt.u64.u32 	%rd1, %r1;
	mul.wide.u32 	%rd11, %r1, 48;
	add.s64 	%rd2, %rd10, %rd11;
	xor.b32  	%r209, %r202, -1429050551;
	mul.lo.s32 	%r2, %r209, 1099087573;
	add.s32 	%r210, %r2, -638133224;
	add.s32 	%r393, %r2, 123456789;
	st.global.v2.u32 	[%rd2], {%r210, %r393};
	xor.b32  	%r392, %r2, 362436069;
	mov.b32 	%r391, -123459836;
	st.global.v2.u32 	[%rd2+8], {%r392, %r391};
	add.s32 	%r389, %r2, 5783321;
	mov.b32 	%r390, -589760388;
	st.global.v2.u32 	[%rd2+16], {%r390, %r389};
	setp.eq.s32 	%p2, %r1, 0;
	@%p2 bra 	$L__BB0_43;
	mov.b32 	%r375, 0;
	mov.b32 	%r391, -123459836;
	mov.b32 	%r390, -589760388;
	mov.u64 	%rd13, precalc_xorwow_matrix;
	mov.u64 	%rd27, %rd1;
$L__BB0_3:
	and.b64  	%rd4, %rd27, 3;
	setp.eq.s64 	%p3, %rd4, 0;
	@%p3 bra 	$L__BB0_42;
	mul.wide.u32 	%rd12, %r375, 3200;
	add.s64 	%rd5, %rd13, %rd12;
	cvt.u32.u64 	%r12, %rd4;
	mov.b32 	%r376, 0;
$L__BB0_5:
	mov.b32 	%r389, 0;
	mov.u32 	%r390, %r389;
	mov.u32 	%r391, %r389;
	mov.u32 	%r392, %r389;
	mov.u32 	%r393, %r389;
	mov.u32 	%r382, %r389;
$L__BB0_6:
	mul.wide.u32 	%rd14, %r382, 4;
	add.s64 	%rd15, %rd2, %rd14;
	ld.global.u32 	%r20, [%rd15+4];
	shl.b32 	%r21, %r382, 5;
	mov.b32 	%r388, 0;
$L__BB0_7:
	.pragma "nounroll";
	shr.u32 	%r217, %r20, %r388;
	and.b32  	%r218, %r217, 1;
	setp.eq.b32 	%p4, %r218, 1;
	not.pred 	%p5, %p4;
	add.s32 	%r219, %r21, %r388;
	mul.lo.s32 	%r220, %r219, 5;
	mul.wide.u32 	%rd16, %r220, 4;
	add.s64 	%rd6, %rd5, %rd16;
	@%p5 bra 	$L__BB0_9;
	ld.global.u32 	%r221, [%rd6];
	xor.b32  	%r393, %r393, %r221;
	ld.global.u32 	%r222, [%rd6+4];
	xor.b32  	%r392, %r392, %r222;
	ld.global.u32 	%r223, [%rd6+8];
	xor.b32  	%r391, %r391, %r223;
	ld.global.u32 	%r224, [%rd6+12];
	xor.b32  	%r390, %r390, %r224;
	ld.global.u32 	%r225, [%rd6+16];
	xor.b32  	%r389, %r389, %r225;
$L__BB0_9:
	and.b32  	%r227, %r217, 2;
	setp.eq.s32 	%p6, %r227, 0;
	@%p6 bra 	$L__BB0_11;
	ld.global.u32 	%r228, [%rd6+20];
	xor.b32  	%r393, %r393, %r228;
	ld.global.u32 	%r229, [%rd6+24];
	xor.b32  	%r392, %r392, %r229;
	ld.global.u32 	%r230, [%rd6+28];
	xor.b32  	%r391, %r391, %r230;
	ld.global.u32 	%r231, [%rd6+32];
	xor.b32  	%r390, %r390, %r231;
	ld.global.u32 	%r232, [%rd6+36];
	xor.b32  	%r389, %r389, %r232;
$L__BB0_11:
	and.b32  	%r234, %r217, 4;
	setp.eq.s32 	%p7, %r234, 0;
	@%p7 bra 	$L__BB0_13;
	ld.global.u32 	%r235, [%rd6+40];
	xor.b32  	%r393, %r393, %r235;
	ld.global.u32 	%r236, [%rd6+44];
	xor.b32  	%r392, %r392, %r236;
	ld.global.u32 	%r237, [%rd6+48];
	xor.b32  	%r391, %r391, %r237;
	ld.global.u32 	%r238, [%rd6+52];
	xor.b32  	%r390, %r390, %r238;
	ld.global.u32 	%r239, [%rd6+56];
	xor.b32  	%r389, %r389, %r239;
$L__BB0_13:
	and.b32  	%r241, %r217, 8;
	setp.eq.s32 	%p8, %r241, 0;
	@%p8 bra 	$L__BB0_15;
	ld.global.u32 	%r242, [%rd6+60];
	xor.b32  	%r393, %r393, %r242;
	ld.global.u32 	%r243, [%rd6+64];
	xor.b32  	%r392, %r392, %r243;
	ld.global.u32 	%r244, [%rd6+68];
	xor.b32  	%r391, %r391, %r244;
	ld.global.u32 	%r245, [%rd6+72];
	xor.b32  	%r390, %r390, %r245;
	ld.global.u32 	%r246, [%rd6+76];
	xor.b32  	%r389, %r389, %r246;
$L__BB0_15:
	and.b32  	%r248, %r217, 16;
	setp.eq.s32 	%p9, %r248, 0;
	@%p9 bra 	$L__BB0_17;
	ld.global.u32 	%r249, [%rd6+80];
	xor.b32  	%r393, %r393, %r249;
	ld.global.u32 	%r250, [%rd6+84];
	xor.b32  	%r392, %r392, %r250;
	ld.global.u32 	%r251, [%rd6+88];
	xor.b32  	%r391, %r391, %r251;
	ld.global.u32 	%r252, [%rd6+92];
	xor.b32  	%r390, %r390, %r252;
	ld.global.u32 	%r253, [%rd6+96];
	xor.b32  	%r389, %r389, %r253;
$L__BB0_17:
	and.b32  	%r255, %r217, 32;
	setp.eq.s32 	%p10, %r255, 0;
	@%p10 bra 	$L__BB0_19;
	ld.global.u32 	%r256, [%rd6+100];
	xor.b32  	%r393, %r393, %r256;
	ld.global.u32 	%r257, [%rd6+104];
	xor.b32  	%r392, %r392, %r257;
	ld.global.u32 	%r258, [%rd6+108];
	xor.b32  	%r391, %r391, %r258;
	ld.global.u32 	%r259, [%rd6+112];
	xor.b32  	%r390, %r390, %r259;
	ld.global.u32 	%r260, [%rd6+116];
	xor.b32  	%r389, %r389, %r260;
$L__BB0_19:
	and.b32  	%r262, %r217, 64;
	setp.eq.s32 	%p11, %r262, 0;
	@%p11 bra 	$L__BB0_21;
	ld.global.u32 	%r263, [%rd6+120];
	xor.b32  	%r393, %r393, %r263;
	ld.global.u32 	%r264, [%rd6+124];
	xor.b32  	%r392, %r392, %r264;
	ld.global.u32 	%r265, [%rd6+128];
	xor.b32  	%r391, %r391, %r265;
	ld.global.u32 	%r266, [%rd6+132];
	xor.b32  	%r390, %r390, %r266;
	ld.global.u32 	%r267, [%rd6+136];
	xor.b32  	%r389, %r389, %r267;
$L__BB0_21:
	and.b32  	%r269, %r217, 128;
	setp.eq.s32 	%p12, %r269, 0;
	@%p12 bra 	$L__BB0_23;
	ld.global.u32 	%r270, [%rd6+140];
	xor.b32  	%r393, %r393, %r270;
	ld.global.u32 	%r271, [%rd6+144];
	xor.b32  	%r392, %r392, %r271;
	ld.global.u32 	%r272, [%rd6+148];
	xor.b32  	%r391, %r391, %r272;
	ld.global.u32 	%r273, [%rd6+152];
	xor.b32  	%r390, %r390, %r273;
	ld.global.u32 	%r274, [%rd6+156];
	xor.b32  	%r389, %r389, %r274;
$L__BB0_23:
	and.b32  	%r276, %r217, 256;
	setp.eq.s32 	%p13, %r276, 0;
	@%p13 bra 	$L__BB0_25;
	ld.global.u32 	%r277, [%rd6+160];
	xor.b32  	%r393, %r393, %r277;
	ld.global.u32 	%r278, [%rd6+164];
	xor.b32  	%r392, %r392, %r278;
	ld.global.u32 	%r279, [%rd6+168];
	xor.b32  	%r391, %r391, %r279;
	ld.global.u32 	%r280, [%rd6+172];
	xor.b32  	%r390, %r390, %r280;
	ld.global.u32 	%r281, [%rd6+176];
	xor.b32  	%r389, %r389, %r281;
$L__BB0_25:
	and.b32  	%r283, %r217, 512;
	setp.eq.s32 	%p14, %r283, 0;
	@%p14 bra 	$L__BB0_27;
	ld.global.u32 	%r284, [%rd6+180];
	xor.b32  	%r393, %r393, %r284;
	ld.global.u32 	%r285, [%rd6+184];
	xor.b32  	%r392, %r392, %r285;
	ld.global.u32 	%r286, [%rd6+188];
	xor.b32  	%r391, %r391, %r286;
	ld.global.u32 	%r287, [%rd6+192];
	xor.b32  	%r390, %r390, %r287;
	ld.global.u32 	%r288, [%rd6+196];
	xor.b32  	%r389, %r389, %r288;
$L__BB0_27:
	and.b32  	%r290, %r217, 1024;
	setp.eq.s32 	%p15, %r290, 0;
	@%p15 bra 	$L__BB0_29;
	ld.global.u32 	%r291, [%rd6+200];
	xor.b32  	%r393, %r393, %r291;
	ld.global.u32 	%r292, [%rd6+204];
	xor.b32  	%r392, %r392, %r292;
	ld.global.u32 	%r293, [%rd6+208];
	xor.b32  	%r391, %r391, %r293;
	ld.global.u32 	%r294, [%rd6+212];
	xor.b32  	%r390, %r390, %r294;
	ld.global.u32 	%r295, [%rd6+216];
	xor.b32  	%r389, %r389, %r295;
$L__BB0_29:
	and.b32  	%r297, %r217, 2048;
	setp.eq.s32 	%p16, %r297, 0;
	@%p16 bra 	$L__BB0_31;
	ld.global.u32 	%r298, [%rd6+220];
	xor.b32  	%r393, %r393, %r298;
	ld.global.u32 	%r299, [%rd6+224];
	xor.b32  	%r392, %r392, %r299;
	ld.global.u32 	%r300, [%rd6+228];
	xor.b32  	%r391, %r391, %r300;
	ld.global.u32 	%r301, [%rd6+232];
	xor.b32  	%r390, %r390, %r301;
	ld.global.u32 	%r302, [%rd6+236];
	xor.b32  	%r389, %r389, %r302;
$L__BB0_31:
	and.b32  	%r304, %r217, 4096;
	setp.eq.s32 	%p17, %r304, 0;
	@%p17 bra 	$L__BB0_33;
	ld.global.u32 	%r305, [%rd6+240];
	xor.b32  	%r393, %r393, %r305;
	ld.global.u32 	%r306, [%rd6+244];
	xor.b32  	%r392, %r392, %r306;
	ld.global.u32 	%r307, [%rd6+248];
	xor.b32  	%r391, %r391, %r307;
	ld.global.u32 	%r308, [%rd6+252];
	xor.b32  	%r390, %r390, %r308;
	ld.global.u32 	%r309, [%rd6+256];
	xor.b32  	%r389, %r389, %r309;
$L__BB0_33:
	and.b32  	%r311, %r217, 8192;
	setp.eq.s32 	%p18, %r311, 0;
	@%p18 bra 	$L__BB0_35;
	ld.global.u32 	%r312, [%rd6+260];
	xor.b32  	%r393, %r393, %r312;
	ld.global.u32 	%r313, [%rd6+264];
	xor.b32  	%r392, %r392, %r313;
	ld.global.u32 	%r314, [%rd6+268];
	xor.b32  	%r391, %r391, %r314;
	ld.global.u32 	%r315, [%rd6+272];
	xor.b32  	%r390, %r390, %r315;
	ld.global.u32 	%r316, [%rd6+276];
	xor.b32  	%r389, %r389, %r316;
$L__BB0_35:
	and.b32  	%r318, %r217, 16384;
	setp.eq.s32 	%p19, %r318, 0;
	@%p19 bra 	$L__BB0_37;
	ld.global.u32 	%r319, [%rd6+280];
	xor.b32  	%r393, %r393, %r319;
	ld.global.u32 	%r320, [%rd6+284];
	xor.b32  	%r392, %r392, %r320;
	ld.global.u32 	%r321, [%rd6+288];
	xor.b32  	%r391, %r391, %r321;
	ld.global.u32 	%r322, [%rd6+292];
	xor.b32  	%r390, %r390, %r322;
	ld.global.u32 	%r323, [%rd6+296];
	xor.b32  	%r389, %r389, %r323;
$L__BB0_37:
	and.b32  	%r325, %r217, 32768;
	setp.eq.s32 	%p20, %r325, 0;
	@%p20 bra 	$L__BB0_39;
	ld.global.u32 	%r326, [%rd6+300];
	xor.b32  	%r393, %r393, %r326;
	ld.global.u32 	%r327, [%rd6+304];
	xor.b32  	%r392, %r392, %r327;
	ld.global.u32 	%r328, [%rd6+308];
	xor.b32  	%r391, %r391, %r328;
	ld.global.u32 	%r329, [%rd6+312];
	xor.b32  	%r390, %r390, %r329;
	ld.global.u32 	%r330, [%rd6+316];
	xor.b32  	%r389, %r389, %r330;
$L__BB0_39:
	add.s32 	%r388, %r388, 16;
	setp.ne.s32 	%p21, %r388, 32;
	@%p21 bra 	$L__BB0_7;
	mad.lo.s32 	%r331, %r382, -31, %r21;
	add.s32 	%r382, %r331, 1;
	setp.ne.s32 	%p22, %r382, 5;
	@%p22 bra 	$L__BB0_6;
	st.global.u32 	[%rd2+4], %r393;
	st.global.u32 	[%rd2+8], %r392;
	st.global.u32 	[%rd2+12], %r391;
	st.global.u32 	[%rd2+16], %r390;
	st.global.u32 	[%rd2+20], %r389;
	add.s32 	%r376, %r376, 1;
	setp.lt.u32 	%p23, %r376, %r12;
	@%p23 bra 	$L__BB0_5;
$L__BB0_42:
	shr.u64 	%rd7, %rd27, 2;
	add.s32 	%r375, %r375, 1;
	setp.gt.u64 	%p24, %rd27, 3;
	mov.u64 	%rd27, %rd7;
	@%p24 bra 	$L__BB0_3;
$L__BB0_43:
	mov.b32 	%r332, 0;
	st.global.v2.u32 	[%rd2+24], {%r332, %r332};
	st.global.u32 	[%rd2+32], %r332;
	mov.b64 	%rd17, 0;
	st.global.u64 	[%rd2+40], %rd17;
	shr.u32 	%r333, %r393, 2;
	xor.b32  	%r334, %r333, %r393;
	shl.b32 	%r335, %r389, 4;
	shl.b32 	%r336, %r334, 1;
	xor.b32  	%r337, %r336, %r335;
	xor.b32  	%r338, %r337, %r334;
	xor.b32  	%r339, %r338, %r389;
	add.s32 	%r340, %r2, %r339;
	add.s32 	%r341, %r340, -637770787;
	shr.u32 	%r342, %r392, 2;
	xor.b32  	%r343, %r342, %r392;
	shl.b32 	%r344, %r339, 4;
	shl.b32 	%r345, %r343, 1;
	xor.b32  	%r346, %r345, %r344;
	xor.b32  	%r347, %r346, %r343;
	xor.b32  	%r348, %r347, %r339;
	add.s32 	%r349, %r2, %r348;
	add.s32 	%r350, %r349, -637408350;
	cvt.u64.u32 	%rd18, %r341;
	mul.wide.u32 	%rd19, %r350, 2097152;
	xor.b64  	%rd20, %rd19, %rd18;
	cvt.rn.f64.u64 	%fd1, %rd20;
	fma.rn.f64 	%fd2, %fd1, 0d3CA0000000000000, 0d3C90000000000000;
	shr.u32 	%r351, %r391, 2;
	xor.b32  	%r352, %r351, %r391;
	shl.b32 	%r353, %r348, 4;
	shl.b32 	%r354, %r352, 1;
	xor.b32  	%r355, %r354, %r353;
	xor.b32  	%r356, %r355, %r352;
	xor.b32  	%r357, %r356, %r348;
	add.s32 	%r358, %r2, %r357;
	add.s32 	%r359, %r358, -637045913;
	shr.u32 	%r360, %r390, 2;
	xor.b32  	%r361, %r360, %r390;
	st.global.v2.u32 	[%rd2+8], {%r339, %r348};
	shl.b32 	%r362, %r357, 4;
	shl.b32 	%r363, %r361, 1;
	xor.b32  	%r364, %r363, %r362;
	xor.b32  	%r365, %r364, %r361;
	xor.b32  	%r366, %r365, %r357;
	st.global.v2.u32 	[%rd2+16], {%r357, %r366};
	add.s32 	%r367, %r2, -636683476;
	st.global.v2.u32 	[%rd2], {%r367, %r389};
	add.s32 	%r368, %r366, %r367;
	cvt.u64.u32 	%rd21, %r359;
	mul.wide.u32 	%rd22, %r368, 2097152;
	xor.b64  	%rd23, %rd22, %rd21;
	cvt.rn.f64.u64 	%fd3, %rd23;
	fma.rn.f64 	%fd4, %fd3, 0d3CA0000000000000, 0d3C90000000000000;
	mul.f64 	%fd5, %fd4, %fd4;
	fma.rn.f64 	%fd6, %fd2, %fd2, %fd5;
	setp.gtu.f64 	%p25, %fd6, 0d3FF0000000000000;
	@%p25 bra 	$L__BB0_45;
	cvta.to.global.u64 	%rd24, %rd8;
	shl.b64 	%rd25, %rd1, 2;
	add.s64 	%rd26, %rd24, %rd25;
	mov.b32 	%r369, 1;
	st.global.u32 	[%rd26], %r369;
$L__BB0_45:
	ret;

}


// ===== COMPILED SASS (sm_100) =====

	.target	sm_100

	.elftype	@"ET_EXEC"


//--------------------- .note.nv.tkinfo           --------------------------
	.section	.note.nv.tkinfo,"",@"SHT_NOTE"
	.sectionflags	@"SHF_NOTE_NV_TKINFO"
	.tkinfo
        /*0018*/ 	.word	0x00000002
        /*0030*/ 	.string	""
        /*0030*/ 	.string	"ptxas"
        /*0030*/ 	.string	"Cuda compilation tools, release 13.0, V13.0.88"
        /*0030*/ 	.string	"Build cuda_13.0.r13.0/compiler.36424714_0"
        /*0030*/ 	.string	"-arch sm_100 -m 64 "



//--------------------- .note.nv.cuinfo           --------------------------
	.section	.note.nv.cuinfo,"",@"SHT_NOTE"
	.sectionflags	@"SHF_NOTE_NV_CUINFO"
        /*0018*/ 	.short	0x0002
        /*001a*/ 	.short	0x0064
        /*001c*/ 	.short	0x0082
	.zero		2


//--------------------- .nv.info                  --------------------------
	.section	.nv.info,"",@"SHT_CUDA_INFO"
	.align	4


	//----- nvinfo : EIATTR_REGCOUNT
	.align		4
        /*0000*/ 	.byte	0x04, 0x2f
        /*0002*/ 	.short	(.L_10 - .L_9)
	.align		4
.L_9:
        /*0004*/ 	.word	index@(_Z10monteCarlojPjP17curandStateXORWOWj)
        /*0008*/ 	.word	0x0000001f


	//----- nvinfo : EIATTR_FRAME_SIZE
	.align		4
.L_10:
        /*000c*/ 	.byte	0x04, 0x11
        /*000e*/ 	.short	(.L_12 - .L_11)
	.align		4
.L_11:
        /*0010*/ 	.word	index@(_Z10monteCarlojPjP17curandStateXORWOWj)
        /*0014*/ 	.word	0x00000000


	//----- nvinfo : EIATTR_MIN_STACK_SIZE
	.align		4
.L_12:
        /*0018*/ 	.byte	0x04, 0x12
        /*001a*/ 	.short	(.L_14 - .L_13)
	.align		4
.L_13:
        /*001c*/ 	.word	index@(_Z10monteCarlojPjP17curandStateXORWOWj)
        /*0020*/ 	.word	0x00000000
.L_14:


//--------------------- .nv.compat                --------------------------
	.section	.nv.compat,"",@"SHT_CUDA_COMPAT_INFO"
	.align	4
        /*0000*/ 	.byte	0x02, 0x09, 0x00, 0x00, 0x02, 0x02, 0x01, 0x00, 0x02, 0x05, 0x05, 0x00, 0x03, 0x07, 0x01, 0x01
        /*0010*/ 	.byte	0x02, 0x03, 0x00, 0x00, 0x02, 0x06, 0x01, 0x00, 0x04, 0x0b, 0x08, 0x00, 0x01, 0x00, 0x00, 0x00
        /*0020*/ 	.byte	0x00, 0x00, 0x00, 0x00


//--------------------- .nv.info._Z10monteCarlojPjP17curandStateXORWOWj --------------------------
	.section	.nv.info._Z10monteCarlojPjP17curandStateXORWOWj,"",@"SHT_CUDA_INFO"
	.sectionflags	@""
	.align	4


	//----- nvinfo : EIATTR_CUDA_API_VERSION
	.align		4
        /*0000*/ 	.byte	0x04, 0x37
        /*0002*/ 	.short	(.L_16 - .L_15)
.L_15:
        /*0004*/ 	.word	0x00000082


	//----- nvinfo : EIATTR_KPARAM_INFO
	.align		4
.L_16:
        /*0008*/ 	.byte	0x04, 0x17
        /*000a*/ 	.short	(.L_18 - .L_17)
.L_17:
        /*000c*/ 	.word	0x00000000
        /*0010*/ 	.short	0x0003
        /*0012*/ 	.short	0x0018
        /*0014*/ 	.byte	0x00, 0xf0, 0x11, 0x00


	//----- nvinfo : EIATTR_KPARAM_INFO
	.align		4
.L_18:
        /*0018*/ 	.byte	0x04, 0x17
        /*001a*/ 	.short	(.L_20 - .L_19)
.L_19:
        /*001c*/ 	.word	0x00000000
        /*0020*/ 	.short	0x0002
        /*0022*/ 	.short	0x0010
        /*0024*/ 	.byte	0x00, 0xf5, 0x21, 0x00


	//----- nvinfo : EIATTR_KPARAM_INFO
	.align		4
.L_20:
        /*0028*/ 	.byte	0x04, 0x17
        /*002a*/ 	.short	(.L_22 - .L_21)
.L_21:
        /*002c*/ 	.word	0x00000000
        /*0030*/ 	.short	0x0001
        /*0032*/ 	.short	0x0008
        /*0034*/ 	.byte	0x00, 0xf5, 0x21, 0x00


	//----- nvinfo : EIATTR_KPARAM_INFO
	.align		4
.L_22:
        /*0038*/ 	.byte	0x04, 0x17
        /*003a*/ 	.short	(.L_24 - .L_23)
.L_23:
        /*003c*/ 	.word	0x00000000
        /*0040*/ 	.short	0x0000
        /*0042*/ 	.short	0x0000
        /*0044*/ 	.byte	0x00, 0xf0, 0x11, 0x00


	//----- nvinfo : EIATTR_SPARSE_MMA_MASK
	.align		4
.L_24:
        /*0048*/ 	.byte	0x03, 0x50
        /*004a*/ 	.short	0x0000


	//----- nvinfo : EIATTR_MAXREG_COUNT
	.align		4
        /*004c*/ 	.byte	0x03, 0x1b
        /*004e*/ 	.short	0x00ff


	//----- nvinfo : EIATTR_MERCURY_ISA_VERSION
	.align		4
        /*0050*/ 	.byte	0x03, 0x5f
        /*0052*/ 	.short	0x0101


	//----- nvinfo : EIATTR_VRC_CTA_INIT_COUNT
	.align		4
        /*0054*/ 	.byte	0x02, 0x4a
	.zero		1
	.zero		1


	//----- nvinfo : EIATTR_EXIT_INSTR_OFFSETS
	.align		4
        /*0058*/ 	.byte	0x04, 0x1c
        /*005a*/ 	.short	(.L_26 - .L_25)


	//   ....[0]....
.L_25:
        /*005c*/ 	.word	0x00000070


	//   ....[1]....
        /*0060*/ 	.word	0x000012d0


	//   ....[2]....
        /*0064*/ 	.word	0x00001330


	//----- nvinfo : EIATTR_CRS_STACK_SIZE
	.align		4
.L_26:
        /*0068*/ 	.byte	0x04, 0x1e
        /*006a*/ 	.short	(.L_28 - .L_27)
.L_27:
        /*006c*/ 	.word	0x00000000


	//----- nvinfo : EIATTR_CBANK_PARAM_SIZE
	.align		4
.L_28:
        /*0070*/ 	.byte	0x03, 0x19
        /*0072*/ 	.short	0x001c


	//----- nvinfo : EIATTR_PARAM_CBANK
	.align		4
        /*0074*/ 	.byte	0x04, 0x0a
        /*0076*/ 	.short	(.L_30 - .L_29)
	.align		4
.L_29:
        /*0078*/ 	.word	index@(.nv.constant0._Z10monteCarlojPjP17curandStateXORWOWj)
        /*007c*/ 	.short	0x0380
        /*007e*/ 	.short	0x001c


	//----- nvinfo : EIATTR_SW_WAR
	.align		4
.L_30:
        /*0080*/ 	.byte	0x04, 0x36
        /*0082*/ 	.short	(.L_32 - .L_31)
.L_31:
        /*0084*/ 	.word	0x00000008
.L_32:


//--------------------- .nv.callgraph             --------------------------
	.section	.nv.callgraph,"",@"SHT_CUDA_CALLGRAPH"
	.align	4
	.sectionentsize	8
	.align		4
        /*0000*/ 	.word	0x00000000
	.align		4
        /*0004*/ 	.word	0xffffffff
	.align		4
        /*0008*/ 	.word	0x00000000
	.align		4
        /*000c*/ 	.word	0xfffffffe
	.align		4
        /*0010*/ 	.word	0x00000000
	.align		4
        /*0014*/ 	.word	0xfffffffd
	.align		4
        /*0018*/ 	.word	0x00000000
	.align		4
        /*001c*/ 	.word	0xfffffffc


//--------------------- .nv.constant4             --------------------------
	.section	.nv.constant4,"a",@progbits
	.align	8
	.align		8
.nv.constant4:
        /*0000*/ 	.dword	precalc_xorwow_matrix
	.align		8
        /*0008*/ 	.dword	precalc_xorwow_offset_matrix
	.align		8
        /*0010*/ 	.dword	mrg32k3aM1
	.align		8
        /*0018*/ 	.dword	mrg32k3aM2
	.align		8
        /*0020*/ 	.dword	mrg32k3aM1SubSeq
	.align		8
        /*0028*/ 	.dword	mrg32k3aM2SubSeq
	.align		8
        /*0030*/ 	.dword	mrg32k3aM1Seq
	.align		8
        /*0038*/ 	.dword	mrg32k3aM2Seq


//--------------------- .nv.constant3             --------------------------
	.section	.nv.constant3,"a",@progbits
	.align	8
.nv.constant3:
	.type		__cr_lgamma_table,@object
	.size		__cr_lgamma_table,(.L_8 - __cr_lgamma_table)
__cr_lgamma_table:
        /*0000*/ 	.byte	0x00, 0x00, 0x00, 0x00, 0x00, 0x00, 0x00, 0x00, 0x00, 0x00, 0x00, 0x00, 0x00, 0x00, 0x00, 0x00
        /*0010*/ 	.byte	0xef, 0x39, 0xfa, 0xfe, 0x42, 0x2e, 0xe6, 0x3f, 0x02, 0x20, 0x2a, 0xfa, 0x0b, 0xab, 0xfc, 0x3f
        /*0020*/ 	.byte	0xf9, 0x2c, 0x92, 0x7c, 0xa7, 0x6c, 0x09, 0x40, 0xc9, 0x79, 0x44, 0x3c, 0x64, 0x26, 0x13, 0x40
        /*0030*/ 	.byte	0xca, 0x01, 0xcf, 0x3a, 0x27, 0x51, 0x1a, 0x40, 0x30, 0xcc, 0x2d, 0xf3, 0xe1, 0x0c, 0x21, 0x40
        /*0040*/ 	.byte	0x0d, 0xb7, 0xfc, 0x82, 0x8e, 0x35, 0x25, 0x40
.L_8:


//--------------------- .text._Z10monteCarlojPjP17curandStateXORWOWj --------------------------
	.section	.text._Z10monteCarlojPjP17curandStateXORWOWj,"ax",@progbits
	.align	128
        .global         _Z10monteCarlojPjP17curandStateXORWOWj
        .type           _Z10monteCarlojPjP17curandStateXORWOWj,@function
        .size           _Z10monteCarlojPjP17curandStateXORWOWj,(.L_x_9 - _Z10monteCarlojPjP17curandStateXORWOWj)
        .other          _Z10monteCarlojPjP17curandStateXORWOWj,@"STO_CUDA_ENTRY STV_DEFAULT"
_Z10monteCarlojPjP17curandStateXORWOWj:
.text._Z10monteCarlojPjP17curandStateXORWOWj:
[----:B------:R-:W-:Y:S01]  /*0000*/  LDC R1, c[0x0][0x37c] ;  /* 0x0000df00ff017b82 */ /* 0x000fe20000000800 */
[----:B------:R-:W0:Y:S07]  /*0010*/  S2R R3, SR_TID.X ;  /* 0x0000000000037919 */ /* 0x000e2e0000002100 */
[----:B------:R-:W0:Y:S01]  /*0020*/  S2UR UR4, SR_CTAID.X ;  /* 0x00000000000479c3 */ /* 0x000e220000002500 */
[----:B------:R-:W1:Y:S07]  /*0030*/  LDCU UR5, c[0x0][0x380] ;  /* 0x00007000ff0577ac */ /* 0x000e6e0008000800 */
[----:B------:R-:W0:Y:S02]  /*0040*/  LDC R0, c[0x0][0x360] ;  /* 0x0000d800ff007b82 */ /* 0x000e240000000800 */
[----:B0-----:R-:W-:-:S05]  /*0050*/  IMAD R0, R0, UR4, R3 ;  /* 0x0000000400007c24 */ /* 0x001fca000f8e0203 */
[----:B-1----:R-:W-:-:S13]  /*0060*/  ISETP.GE.U32.AND P0, PT, R0, UR5, PT ;  /* 0x0000000500007c0c */ /* 0x002fda000bf06070 */
[----:B------:R-:W-:Y:S05]  /*0070*/  @P0 EXIT ;  /* 0x000000000000094d */ /* 0x000fea0003800000 */
[----:B------:R-:W0:Y:S01]  /*0080*/  LDC R2, c[0x0][0x398] ;  /* 0x0000e600ff027b82 */ /* 0x000e220000000800 */
[----:B------:R-:W1:Y:S01]  /*0090*/  LDCU.64 UR4, c[0x0][0x358] ;  /* 0x00006b00ff0477ac */ /* 0x000e620008000a00 */
[----:B------:R-:W-:Y:S01]  /*00a0*/  IMAD.MOV.U32 R13, RZ, RZ, -0x75bd8fc ;  /* 0xf8a42704ff0d7424 */ /* 0x000fe200078e00ff */
[----:B------:R-:W-:Y:S01]  /*00b0*/  ISETP.NE.AND P0, PT, R0, RZ, PT ;  /* 0x000000ff0000720c */ /* 0x000fe20003f05270 */
[----:B------:R-:W-:Y:S01]  /*00c0*/  IMAD.MOV.U32 R10, RZ, RZ, -0x23270784 ;  /* 0xdcd8f87cff0a7424 */ /* 0x000fe200078e00ff */
[----:B------:R-:W-:Y:S01]  /*00d0*/  BSSY.RECONVERGENT B0, `(.L_x_0) ;  /* 0x00000e8000007945 */ /* 0x000fe20003800200 */
[----:B------:R-:W-:Y:S02]  /*00e0*/  IMAD.MOV.U32 R5, RZ, RZ, -0x75bd8fc ;  /* 0xf8a42704ff057424 */ /* 0x000fe400078e00ff */
[----:B------:R-:W2:Y:S01]  /*00f0*/  LDC.64 R8, c[0x0][0x390] ;  /* 0x0000e400ff087b82 */ /* 0x000ea20000000a00 */
[----:B0-----:R-:W-:-:S05]  /*0100*/  LOP3.LUT R2, R2, 0xaad26b49, RZ, 0x3c, !PT ;  /* 0xaad26b4902027812 */ /* 0x001fca00078e3cff */
[----:B------:R-:W-:Y:S02]  /*0110*/  IMAD R2, R2, 0x4182bed5, RZ ;  /* 0x4182bed502027824 */ /* 0x000fe400078e02ff */
[----:B--2---:R-:W-:-:S03]  /*0120*/  IMAD.WIDE.U32 R8, R0, 0x30, R8 ;  /* 0x0000003000087825 */ /* 0x004fc600078e0008 */
[C---:B------:R-:W-:Y:S01]  /*0130*/  LOP3.LUT R4, R2.reuse, 0x159a55e5, RZ, 0x3c, !PT ;  /* 0x159a55e502047812 */ /* 0x040fe200078e3cff */
[C---:B------:R-:W-:Y:S02]  /*0140*/  VIADD R3, R2.reuse, 0x583f19 ;  /* 0x00583f1902037836 */ /* 0x040fe40000000000 */
[C---:B------:R-:W-:Y:S02]  /*0150*/  VIADD R6, R2.reuse, 0xd9f6dc18 ;  /* 0xd9f6dc1802067836 */ /* 0x040fe40000000000 */
[----:B------:R-:W-:Y:S02]  /*0160*/  VIADD R7, R2, 0x75bcd15 ;  /* 0x075bcd1502077836 */ /* 0x000fe40000000000 */
[----:B------:R-:W-:Y:S02]  /*0170*/  IMAD.MOV.U32 R12, RZ, RZ, R4 ;  /* 0x000000ffff0c7224 */ /* 0x000fe400078e0004 */
[----:B------:R-:W-:Y:S01]  /*0180*/  IMAD.MOV.U32 R11, RZ, RZ, R3 ;  /* 0x000000ffff0b7224 */ /* 0x000fe200078e0003 */
[----:B-1----:R0:W-:Y:S01]  /*0190*/  STG.E.64 desc[UR4][R8.64], R6 ;  /* 0x0000000608007986 */ /* 0x0021e2000c101b04 */
[----:B------:R-:W-:-:S03]  /*01a0*/  IMAD.MOV.U32 R2, RZ, RZ, -0x23270784 ;  /* 0xdcd8f87cff027424 */ /* 0x000fc600078e00ff */
[----:B------:R0:W-:Y:S04]  /*01b0*/  STG.E.64 desc[UR4][R8.64+0x8], R12 ;  /* 0x0000080c08007986 */ /* 0x0001e8000c101b04 */
[----:B------:R0:W-:Y:S01]  /*01c0*/  STG.E.64 desc[UR4][R8.64+0x10], R10 ;  /* 0x0000100a08007986 */ /* 0x0001e2000c101b04 */
[----:B------:R-:W-:Y:S05]  /*01d0*/  @!P0 BRA `(.L_x_1) ;  /* 0x0000000c005c8947 */ /* 0x000fea0003800000 */
[----:B0-----:R-:W-:Y:S02]  /*01e0*/  IMAD.MOV.U32 R6, RZ, RZ, RZ ;  /* 0x000000ffff067224 */ /* 0x001fe400078e00ff */
[----:B------:R-:W-:Y:S02]  /*01f0*/  IMAD.MOV.U32 R12, RZ, RZ, R0 ;  /* 0x000000ffff0c7224 */ /* 0x000fe400078e0000 */
[----:B------:R-:W-:Y:S02]  /*0200*/  IMAD.MOV.U32 R13, RZ, RZ, RZ ;  /* 0x000000ffff0d7224 */ /* 0x000fe400078e00ff */
[----:B------:R-:W-:Y:S02]  /*0210*/  IMAD.MOV.U32 R5, RZ, RZ, -0x75bd8fc ;  /* 0xf8a42704ff057424 */ /* 0x000fe400078e00ff */
[----:B------:R-:W-:-:S07]  /*0220*/  IMAD.MOV.U32 R2, RZ, RZ, -0x23270784 ;  /* 0xdcd8f87cff027424 */ /* 0x000fce00078e00ff */
.L_x_7:
[----:B------:R-:W-:Y:S01]  /*0230*/  LOP3.LUT R8, R12, 0x3, RZ, 0xc0, !PT ;  /* 0x000000030c087812 */ /* 0x000fe200078ec0ff */
[----:B------:R-:W-:Y:S03]  /*0240*/  BSSY.RECONVERGENT B1, `(.L_x_2) ;  /* 0x00000ca000017945 */ /* 0x000fe60003800200 */
[----:B------:R-:W-:-:S04]  /*0250*/  ISETP.NE.U32.AND P0, PT, R8, RZ, PT ;  /* 0x000000ff0800720c */ /* 0x000fc80003f05070 */
[----:B------:R-:W-:-:S13]  /*0260*/  ISETP.NE.AND.EX P0, PT, RZ, RZ, PT, P0 ;  /* 0x000000ffff00720c */ /* 0x000fda0003f05300 */
[----:B0-----:R-:W-:Y:S05]  /*0270*/  @!P0 BRA `(.L_x_3) ;  /* 0x0000000c00188947 */ /* 0x001fea0003800000 */
[----:B------:R-:W0:Y:S01]  /*0280*/  LDC.64 R8, c[0x4][RZ] ;  /* 0x01000000ff087b82 */ /* 0x000e220000000a00 */
[----:B------:R-:W-:Y:S02]  /*0290*/  IMAD.MOV.U32 R14, RZ, RZ, RZ ;  /* 0x000000ffff0e7224 */ /* 0x000fe400078e00ff */
[----:B0-----:R-:W-:-:S07]  /*02a0*/  IMAD.WIDE.U32 R8, R6, 0xc80, R8 ;  /* 0x00000c8006087825 */ /* 0x001fce00078e0008 */
.L_x_6:
[----:B------:R-:W-:Y:S01]  /*02b0*/  IMAD.MOV.U32 R15, RZ, RZ, RZ ;  /* 0x000000ffff0f7224 */ /* 0x000fe200078e00ff */
[----:B0-----:R-:W-:Y:S02]  /*02c0*/  CS2R R2, SRZ ;  /* 0x0000000000027805 */ /* 0x001fe4000001ff00 */
[----:B------:R-:W-:Y:S01]  /*02d0*/  CS2R R4, SRZ ;  /* 0x0000000000047805 */ /* 0x000fe2000001ff00 */
[----:B------:R-:W-:-:S07]  /*02e0*/  IMAD.MOV.U32 R7, RZ, RZ, RZ ;  /* 0x000000ffff077224 */ /* 0x000fce00078e00ff */
.L_x_5:
[----:B------:R-:W0:Y:S02]  /*02f0*/  LDC.64 R10, c[0x0][0x390] ;  /* 0x0000e400ff0a7b82 */ /* 0x000e240000000a00 */
[----:B0-----:R-:W-:-:S04]  /*0300*/  IMAD.WIDE.U32 R10, R0, 0x30, R10 ;  /* 0x00000030000a7825 */ /* 0x001fc800078e000a */
[----:B------:R-:W-:-:S05]  /*0310*/  IMAD.WIDE.U32 R10, R15, 0x4, R10 ;  /* 0x000000040f0a7825 */ /* 0x000fca00078e000a */
[----:B------:R0:W5:Y:S01]  /*0320*/  LDG.E R16, desc[UR4][R10.64+0x4] ;  /* 0x000004040a107981 */ /* 0x000162000c1e1900 */
[----:B------:R-:W-:-:S07]  /*0330*/  IMAD.MOV.U32 R17, RZ, RZ, RZ ;  /* 0x000000ffff117224 */ /* 0x000fce00078e00ff */
.L_x_4:
[----:B-----5:R-:W-:Y:S01]  /*0340*/  SHF.R.U32.HI R23, RZ, R17, R16 ;  /* 0x00000011ff177219 */ /* 0x020fe20000011610 */
[----:B0-----:R-:W-:-:S03]  /*0350*/  IMAD.SHL.U32 R10, R15, 0x20, RZ ;  /* 0x000000200f0a7824 */ /* 0x001fc600078e00ff */
[----:B------:R-:W-:Y:S01]  /*0360*/  LOP3.LUT R11, R23, 0x1, RZ, 0xc0, !PT ;  /* 0x00000001170b7812 */ /* 0x000fe200078ec0ff */
[----:B------:R-:W-:-:S03]  /*0370*/  IMAD.IADD R10, R10, 0x1, R17 ;  /* 0x000000010a0a7824 */ /* 0x000fc600078e0211 */
[----:B------:R-:W-:Y:S01]  /*0380*/  ISETP.NE.U32.AND P0, PT, R11, 0x1, PT ;  /* 0x000000010b00780c */ /* 0x000fe20003f05070 */
[----:B------:R-:W-:-:S03]  /*0390*/  IMAD R11, R10, 0x5, RZ ;  /* 0x000000050a0b7824 */ /* 0x000fc600078e02ff */
[----:B------:R-:W-:Y:S01]  /*03a0*/  R2P PR, R23, 0x7e ;  /* 0x0000007e17007804 */ /* 0x000fe20000000000 */
[----:B------:R-:W-:-:S08]  /*03b0*/  IMAD.WIDE.U32 R10, R11, 0x4, R8 ;  /* 0x000000040b0a7825 */ /* 0x000fd000078e0008 */
[----:B------:R-:W2:Y:S04]  /*03c0*/  @!P0 LDG.E R20, desc[UR4][R10.64+0x10] ;  /* 0x000010040a148981 */ /* 0x000ea8000c1e1900 */
[----:B------:R-:W3:Y:S04]  /*03d0*/  @P1 LDG.E R22, desc[UR4][R10.64+0x24] ;  /* 0x000024040a161981 */ /* 0x000ee8000c1e1900 */
[----:B------:R-:W4:Y:S04]  /*03e0*/  @P2 LDG.E R24, desc[UR4][R10.64+0x38] ;  /* 0x000038040a182981 */ /* 0x000f28000c1e1900 */
[----:B------:R-:W4:Y:S04]  /*03f0*/  @P3 LDG.E R26, desc[UR4][R10.64+0x4c] ;  /* 0x00004c040a1a3981 */ /* 0x000f28000c1e1900 */
[----:B------:R-:W4:Y:S04]  /*0400*/  @P4 LDG.E R28, desc[UR4][R10.64+0x60] ;  /* 0x000060040a1c4981 */ /* 0x000f28000c1e1900 */
[----:B------:R-:W4:Y:S04]  /*0410*/  @!P0 LDG.E R18, desc[UR4][R10.64] ;  /* 0x000000040a128981 */ /* 0x000f28000c1e1900 */
[----:B------:R-:W4:Y:S04]  /*0420*/  @!P0 LDG.E R19, desc[UR4][R10.64+0x4] ;  /* 0x000004040a138981 */ /* 0x000f28000c1e1900 */
[----:B------:R-:W4:Y:S04]  /*0430*/  @P5 LDG.E R21, desc[UR4][R10.64+0x74] ;  /* 0x000074040a155981 */ /* 0x000f28000c1e1900 */
[----:B------:R-:W4:Y:S04]  /*0440*/  @P1 LDG.E R25, desc[UR4][R10.64+0x20] ;  /* 0x000020040a191981 */ /* 0x000f28000c1e1900 */
[----:B------:R-:W4:Y:S01]  /*0450*/  @P3 LDG.E R27, desc[UR4][R10.64+0x48] ;  /* 0x000048040a1b3981 */ /* 0x000f22000c1e1900 */
[----:B--2---:R-:W-:-:S03]  /*0460*/  @!P0 LOP3.LUT R3, R3, R20, RZ, 0x3c, !PT ;  /* 0x0000001403038212 */ /* 0x004fc600078e3cff */
[----:B------:R-:W2:Y:S01]  /*0470*/  @P1 LDG.E R20, desc[UR4][R10.64+0x14] ;  /* 0x000014040a141981 */ /* 0x000ea2000c1e1900 */
[----:B---3--:R-:W-:-:S03]  /*0480*/  @P1 LOP3.LUT R3, R3, R22, RZ, 0x3c, !PT ;  /* 0x0000001603031212 */ /* 0x008fc600078e3cff */
[----:B------:R-:W3:Y:S01]  /*0490*/  @P1 LDG.E R22, desc[UR4][R10.64+0x1c] ;  /* 0x00001c040a161981 */ /* 0x000ee2000c1e1900 */
[----:B----4-:R-:W-:-:S03]  /*04a0*/  @P2 LOP3.LUT R3, R3, R24, RZ, 0x3c, !PT ;  /* 0x0000001803032212 */ /* 0x010fc600078e3cff */
[----:B------:R-:W4:Y:S01]  /*04b0*/  @P2 LDG.E R24, desc[UR4][R10.64+0x28] ;  /* 0x000028040a182981 */ /* 0x000f22000c1e1900 */
[----:B------:R-:W-:-:S03]  /*04c0*/  @P3 LOP3.LUT R3, R3, R26, RZ, 0x3c, !PT ;  /* 0x0000001a03033212 */ /* 0x000fc600078e3cff */
[----:B------:R-:W3:Y:S01]  /*04d0*/  @P6 LDG.E R26, desc[UR4][R10.64+0x88] ;  /* 0x000088040a1a6981 */ /* 0x000ee2000c1e1900 */
[----:B------:R-:W-:Y:S02]  /*04e0*/  @P4 LOP3.LUT R3, R3, R28, RZ, 0x3c, !PT ;  /* 0x0000001c03034212 */ /* 0x000fe400078e3cff */
[----:B------:R-:W-:Y:S02]  /*04f0*/  @!P0 LOP3.LUT R7, R7, R18, RZ, 0x3c, !PT ;  /* 0x0000001207078212 */ /* 0x000fe400078e3cff */
[----:B------:R-:W3:Y:S01]  /*0500*/  @!P0 LDG.E R18, desc[UR4][R10.64+0x8] ;  /* 0x000008040a128981 */ /* 0x000ee2000c1e1900 */
[----:B------:R-:W-:-:S03]  /*0510*/  @!P0 LOP3.LUT R4, R4, R19, RZ, 0x3c, !PT ;  /* 0x0000001304048212 */ /* 0x000fc600078e3cff */
[----:B------:R-:W3:Y:S01]  /*0520*/  @!P0 LDG.E R19, desc[UR4][R10.64+0xc] ;  /* 0x00000c040a138981 */ /* 0x000ee2000c1e1900 */
[----:B------:R-:W-:-:S03]  /*0530*/  @P5 LOP3.LUT R3, R3, R21, RZ, 0x3c, !PT ;  /* 0x0000001503035212 */ /* 0x000fc600078e3cff */
[----:B------:R-:W3:Y:S01]  /*0540*/  @P1 LDG.E R21, desc[UR4][R10.64+0x18] ;  /* 0x000018040a151981 */ /* 0x000ee2000c1e1900 */
[----:B--2---:R-:W-:-:S03]  /*0550*/  @P1 LOP3.LUT R7, R7, R20, RZ, 0x3c, !PT ;  /* 0x0000001407071212 */ /* 0x004fc600078e3cff */
[----:B------:R-:W2:Y:S01]  /*0560*/  @P3 LDG.E R20, desc[UR4][R10.64+0x3c] ;  /* 0x00003c040a143981 */ /* 0x000ea2000c1e1900 */
[----:B----4-:R-:W-:-:S03]  /*0570*/  @P2 LOP3.LUT R7, R7, R24, RZ, 0x3c, !PT ;  /* 0x0000001807072212 */ /* 0x010fc600078e3cff */
[----:B------:R-:W4:Y:S01]  /*0580*/  @P4 LDG.E R24, desc[UR4][R10.64+0x50] ;  /* 0x000050040a184981 */ /* 0x000f22000c1e1900 */
[----:B---3--:R-:W-:-:S03]  /*0590*/  @!P0 LOP3.LUT R5, R5, R18, RZ, 0x3c, !PT ;  /* 0x0000001205058212 */ /* 0x008fc600078e3cff */
[----:B------:R-:W3:Y:S01]  /*05a0*/  @P2 LDG.E R18, desc[UR4][R10.64+0x30] ;  /* 0x000030040a122981 */ /* 0x000ee2000c1e1900 */
[----:B------:R-:W-:-:S03]  /*05b0*/  @!P0 LOP3.LUT R2, R2, R19, RZ, 0x3c, !PT ;  /* 0x0000001302028212 */ /* 0x000fc600078e3cff */
[----:B------:R-:W3:Y:S01]  /*05c0*/  @P2 LDG.E R19, desc[UR4][R10.64+0x2c] ;  /* 0x00002c040a132981 */ /* 0x000ee2000c1e1900 */
[----:B------:R-:W-:-:S03]  /*05d0*/  @P1 LOP3.LUT R4, R4, R21, RZ, 0x3c, !PT ;  /* 0x0000001504041212 */ /* 0x000fc600078e3cff */
[----:B------:R-:W3:Y:S01]  /*05e0*/  @P2 LDG.E R21, desc[UR4][R10.64+0x34] ;  /* 0x000034040a152981 */ /* 0x000ee2000c1e1900 */
[----:B------:R-:W-:Y:S02]  /*05f0*/  @P1 LOP3.LUT R5, R5, R22, RZ, 0x3c, !PT ;  /* 0x0000001605051212 */ /* 0x000fe400078e3cff */
[----:B------:R-:W-:Y:S01]  /*0600*/  @P1 LOP3.LUT R2, R2, R25, RZ, 0x3c, !PT ;  /* 0x0000001902021212 */ /* 0x000fe200078e3cff */
[----:B------:R-:W3:Y:S04]  /*0610*/  @P3 LDG.E R22, desc[UR4][R10.64+0x44] ;  /* 0x000044040a163981 */ /* 0x000ee8000c1e1900 */
[----:B------:R-:W3:Y:S01]  /*0620*/  @P3 LDG.E R25, desc[UR4][R10.64+0x40] ;  /* 0x000040040a193981 */ /* 0x000ee2000c1e1900 */
[----:B--2---:R-:W-:-:S03]  /*0630*/  @P3 LOP3.LUT R7, R7, R20, RZ, 0x3c, !PT ;  /* 0x0000001407073212 */ /* 0x004fc600078e3cff */
[----:B------:R-:W2:Y:S01]  /*0640*/  @P5 LDG.E R20, desc[UR4][R10.64+0x64] ;  /* 0x000064040a145981 */ /* 0x000ea2000c1e1900 */
[----:B----4-:R-:W-:-:S03]  /*0650*/  @P4 LOP3.LUT R7, R7, R24, RZ, 0x3c, !PT ;  /* 0x0000001807074212 */ /* 0x010fc600078e3cff */
[----:B------:R-:W4:Y:S01]  /*0660*/  @P6 LDG.E R24, desc[UR4][R10.64+0x78] ;  /* 0x000078040a186981 */ /* 0x000f22000c1e1900 */
[----:B---3--:R-:W-:-:S03]  /*0670*/  @P2 LOP3.LUT R5, R5, R18, RZ, 0x3c, !PT ;  /* 0x0000001205052212 */ /* 0x008fc600078e3cff */
[----:B------:R-:W3:Y:S01]  /*0680*/  @P4 LDG.E R18, desc[UR4][R10.64+0x58] ;  /* 0x000058040a124981 */ /* 0x000ee2000c1e1900 */
[----:B------:R-:W-:-:S03]  /*0690*/  @P2 LOP3.LUT R4, R4, R19, RZ, 0x3c, !PT ;  /* 0x0000001304042212 */ /* 0x000fc600078e3cff */
[----:B------:R-:W3:Y:S01]  /*06a0*/  @P4 LDG.E R19, desc[UR4][R10.64+0x54] ;  /* 0x000054040a134981 */ /* 0x000ee2000c1e1900 */
[----:B------:R-:W-:-:S03]  /*06b0*/  @P2 LOP3.LUT R2, R2, R21, RZ, 0x3c, !PT ;  /* 0x0000001502022212 */ /* 0x000fc600078e3cff */
[----:B------:R-:W3:Y:S01]  /*06c0*/  @P4 LDG.E R21, desc[UR4][R10.64+0x5c] ;  /* 0x00005c040a154981 */ /* 0x000ee2000c1e1900 */
[----:B------:R-:W-:Y:S02]  /*06d0*/  @P3 LOP3.LUT R5, R5, R22, RZ, 0x3c, !PT ;  /* 0x0000001605053212 */ /* 0x000fe400078e3cff */
[----:B------:R-:W-:Y:S01]  /*06e0*/  @P3 LOP3.LUT R2, R2, R27, RZ, 0x3c, !PT ;  /* 0x0000001b02023212 */ /* 0x000fe200078e3cff */
[----:B------:R-:W3:Y:S01]  /*06f0*/  @P5 LDG.E R22, desc[UR4][R10.64+0x6c] ;  /* 0x00006c040a165981 */ /* 0x000ee2000c1e1900 */
[----:B------:R-:W-:-:S03]  /*0700*/  @P3 LOP3.LUT R4, R4, R25, RZ, 0x3c, !PT ;  /* 0x0000001904043212 */ /* 0x000fc600078e3cff */
[----:B------:R-:W3:Y:S04]  /*0710*/  @P5 LDG.E R25, desc[UR4][R10.64+0x68] ;  /* 0x000068040a195981 */ /* 0x000ee8000c1e1900 */
[----:B------:R-:W3:Y:S01]  /*0720*/  @P5 LDG.E R27, desc[UR4][R10.64+0x70] ;  /* 0x000070040a1b5981 */ /* 0x000ee2000c1e1900 */
[----:B------:R-:W-:Y:S02]  /*0730*/  LOP3.LUT P0, RZ, R23, 0x80, RZ, 0xc0, !PT ;  /* 0x0000008017ff7812 */ /* 0x000fe4000780c0ff */
[----:B--2---:R-:W-:-:S11]  /*0740*/  @P5 LOP3.LUT R7, R7, R20, RZ, 0x3c, !PT ;  /* 0x0000001407075212 */ /* 0x004fd600078e3cff */
        /* <DEDUP_REMOVED lines=15> */
[----:B------:R-:W-:Y:S02]  /*0840*/  @P6 LOP3.LUT R3, R3, R26, RZ, 0x3c, !PT ;  /* 0x0000001a03036212 */ /* 0x000fe400078e3cff */
[----:B--2---:R-:W-:Y:S02]  /*0850*/  @P0 LOP3.LUT R7, R7, R20, RZ, 0x3c, !PT ;  /* 0x0000001407070212 */ /* 0x004fe400078e3cff */
[----:B----4-:R-:W-:Y:S02]  /*0860*/  @P0 LOP3.LUT R3, R3, R24, RZ, 0x3c, !PT ;  /* 0x0000001803030212 */ /* 0x010fe400078e3cff */
[----:B---3--:R-:W-:Y:S02]  /*0870*/  @P6 LOP3.LUT R5, R5, R18, RZ, 0x3c, !PT ;  /* 0x0000001205056212 */ /* 0x008fe400078e3cff */
[----:B------:R-:W-:Y:S02]  /*0880*/  @P6 LOP3.LUT R4, R4, R19, RZ, 0x3c, !PT ;  /* 0x0000001304046212 */ /* 0x000fe400078e3cff */
[----:B------:R-:W-:-:S02]  /*0890*/  @P6 LOP3.LUT R2, R2, R21, RZ, 0x3c, !PT ;  /* 0x0000001502026212 */ /* 0x000fc400078e3cff */
[----:B------:R-:W-:Y:S02]  /*08a0*/  @P0 LOP3.LUT R5, R5, R22, RZ, 0x3c, !PT ;  /* 0x0000001605050212 */ /* 0x000fe400078e3cff */
[----:B------:R-:W-:Y:S02]  /*08b0*/  @P0 LOP3.LUT R4, R4, R25, RZ, 0x3c, !PT ;  /* 0x0000001904040212 */ /* 0x000fe400078e3cff */
[----:B------:R-:W-:Y:S02]  /*08c0*/  @P0 LOP3.LUT R2, R2, R27, RZ, 0x3c, !PT ;  /* 0x0000001b02020212 */ /* 0x000fe400078e3cff */
[----:B------:R-:W-:-:S13]  /*08d0*/  R2P PR, R23.B1, 0x7f ;  /* 0x0000007f17007804 */ /* 0x000fda0000001000 */
[----:B------:R-:W2:Y:S04]  /*08e0*/  @P0 LDG.E R18, desc[UR4][R10.64+0xa0] ;  /* 0x0000a0040a120981 */ /* 0x000ea8000c1e1900 */
[----:B------:R-:W3:Y:S04]  /*08f0*/  @P0 LDG.E R20, desc[UR4][R10.64+0xa8] ;  /* 0x0000a8040a140981 */ /* 0x000ee8000c1e1900 */
[----:B------:R-:W4:Y:S04]  /*0900*/  @P1 LDG.E R22, desc[UR4][R10.64+0xbc] ;  /* 0x0000bc040a161981 */ /* 0x000f28000c1e1900 */
[----:B------:R-:W4:Y:S04]  /*0910*/  @P1 LDG.E R24, desc[UR4][R10.64+0xc4] ;  /* 0x0000c4040a181981 */ /* 0x000f28000c1e1900 */
[----:B------:R-:W4:Y:S04]  /*0920*/  @P0 LDG.E R19, desc[UR4][R10.64+0xa4] ;  /* 0x0000a4040a130981 */ /* 0x000f28000c1e1900 */
[----:B------:R-:W4:Y:S04]  /*0930*/  @P0 LDG.E R21, desc[UR4][R10.64+0xac] ;  /* 0x0000ac040a150981 */ /* 0x000f28000c1e1900 */
[----:B------:R-:W4:Y:S04]  /*0940*/  @P1 LDG.E R25, desc[UR4][R10.64+0xb8] ;  /* 0x0000b8040a191981 */ /* 0x000f28000c1e1900 */
[----:B------:R-:W4:Y:S04]  /*0950*/  @P2 LDG.E R26, desc[UR4][R10.64+0xc8] ;  /* 0x0000c8040a1a2981 */ /* 0x000f28000c1e1900 */
[----:B------:R-:W4:Y:S04]  /*0960*/  @P1 LDG.E R27, desc[UR4][R10.64+0xc0] ;  /* 0x0000c0040a1b1981 */ /* 0x000f28000c1e1900 */
[----:B------:R-:W4:Y:S01]  /*0970*/  @P3 LDG.E R28, desc[UR4][R10.64+0xec] ;  /* 0x0000ec040a1c3981 */ /* 0x000f22000c1e1900 */
[----:B--2---:R-:W-:-:S03]  /*0980*/  @P0 LOP3.LUT R7, R7, R18, RZ, 0x3c, !PT ;  /* 0x0000001207070212 */ /* 0x004fc600078e3cff */
[----:B------:R-:W2:Y:S01]  /*0990*/  @P0 LDG.E R18, desc[UR4][R10.64+0xb0] ;  /* 0x0000b0040a120981 */ /* 0x000ea2000c1e1900 */
[----:B---3--:R-:W-:-:S03]  /*09a0*/  @P0 LOP3.LUT R5, R5, R20, RZ, 0x3c, !PT ;  /* 0x0000001405050212 */ /* 0x008fc600078e3cff */
[----:B------:R-:W3:Y:S01]  /*09b0*/  @P1 LDG.E R20, desc[UR4][R10.64+0xb4] ;  /* 0x0000b4040a141981 */ /* 0x000ee2000c1e1900 */
[----:B----4-:R-:W-:-:S03]  /*09c0*/  @P1 LOP3.LUT R5, R5, R22, RZ, 0x3c, !PT ;  /* 0x0000001605051212 */ /* 0x010fc600078e3cff */
[----:B------:R-:W4:Y:S01]  /*09d0*/  @P2 LDG.E R22, desc[UR4][R10.64+0xd8] ;  /* 0x0000d8040a162981 */ /* 0x000f22000c1e1900 */
[----:B------:R-:W-:-:S03]  /*09e0*/  @P0 LOP3.LUT R4, R4, R19, RZ, 0x3c, !PT ;  /* 0x0000001304040212 */ /* 0x000fc600078e3cff */
[----:B------:R-:W4:Y:S01]  /*09f0*/  @P2 LDG.E R19, desc[UR4][R10.64+0xcc] ;  /* 0x0000cc040a132981 */ /* 0x000f22000c1e1900 */
[----:B------:R-:W-:-:S03]  /*0a00*/  @P0 LOP3.LUT R2, R2, R21, RZ, 0x3c, !PT ;  /* 0x0000001502020212 */ /* 0x000fc600078e3cff */
[----:B------:R-:W4:Y:S01]  /*0a10*/  @P2 LDG.E R21, desc[UR4][R10.64+0xd4] ;  /* 0x0000d4040a152981 */ /* 0x000f22000c1e1900 */
[----:B------:R-:W-:-:S03]  /*0a20*/  @P1 LOP3.LUT R4, R4, R25, RZ, 0x3c, !PT ;  /* 0x0000001904041212 */ /* 0x000fc600078e3cff */
[----:B------:R-:W4:Y:S01]  /*0a30*/  @P3 LDG.E R25, desc[UR4][R10.64+0xe8] ;  /* 0x0000e8040a193981 */ /* 0x000f22000c1e1900 */
[----:B--2---:R-:W-:-:S03]  /*0a40*/  @P0 LOP3.LUT R3, R3, R18, RZ, 0x3c, !PT ;  /* 0x0000001203030212 */ /* 0x004fc600078e3cff */
[----:B------:R-:W2:Y:S01]  /*0a50*/  @P4 LDG.E R18, desc[UR4][R10.64+0xf0] ;  /* 0x0000f0040a124981 */ /* 0x000ea2000c1e1900 */
[----:B------:R-:W-:-:S03]  /*0a60*/  @P1 LOP3.LUT R3, R3, R24, RZ, 0x3c, !PT ;  /* 0x0000001803031212 */ /* 0x000fc600078e3cff */
[----:B------:R-:W2:Y:S01]  /*0a70*/  @P3 LDG.E R24, desc[UR4][R10.64+0xdc] ;  /* 0x0000dc040a183981 */ /* 0x000ea2000c1e1900 */
[----:B---3--:R-:W-:-:S03]  /*0a80*/  @P1 LOP3.LUT R7, R7, R20, RZ, 0x3c, !PT ;  /* 0x0000001407071212 */ /* 0x008fc600078e3cff */
[----:B------:R-:W3:Y:S01]  /*0a90*/  @P2 LDG.E R20, desc[UR4][R10.64+0xd0] ;  /* 0x0000d0040a142981 */ /* 0x000ee2000c1e1900 */
[----:B------:R-:W-:Y:S02]  /*0aa0*/  LOP3.LUT P0, RZ, R23, 0x8000, RZ, 0xc0, !PT ;  /* 0x0000800017ff7812 */ /* 0x000fe4000780c0ff */
[----:B------:R-:W-:Y:S01]  /*0ab0*/  @P2 LOP3.LUT R7, R7, R26, RZ, 0x3c, !PT ;  /* 0x0000001a07072212 */ /* 0x000fe200078e3cff */
[----:B------:R-:W3:Y:S04]  /*0ac0*/  @P3 LDG.E R23, desc[UR4][R10.64+0xe0] ;  /* 0x0000e0040a173981 */ /* 0x000ee8000c1e1900 */
[----:B------:R-:W3:Y:S01]  /*0ad0*/  @P3 LDG.E R26, desc[UR4][R10.64+0xe4] ;  /* 0x0000e4040a1a3981 */ /* 0x000ee2000c1e1900 */
[----:B------:R-:W-:Y:S02]  /*0ae0*/  @P1 LOP3.LUT R2, R2, R27, RZ, 0x3c, !PT ;  /* 0x0000001b02021212 */ /* 0x000fe400078e3cff */
[----:B----4-:R-:W-:-:S02]  /*0af0*/  @P2 LOP3.LUT R3, R3, R22, RZ, 0x3c, !PT ;  /* 0x0000001603032212 */ /* 0x010fc400078e3cff */
[----:B------:R-:W4:Y:S01]  /*0b00*/  @P4 LDG.E R22, desc[UR4][R10.64+0x100] ;  /* 0x000100040a164981 */ /* 0x000f22000c1e1900 */
[----:B------:R-:W-:Y:S02]  /*0b10*/  @P2 LOP3.LUT R4, R4, R19, RZ, 0x3c, !PT ;  /* 0x0000001304042212 */ /* 0x000fe400078e3cff */
[----:B------:R-:W-:Y:S01]  /*0b20*/  @P2 LOP3.LUT R2, R2, R21, RZ, 0x3c, !PT ;  /* 0x0000001502022212 */ /* 0x000fe200078e3cff */
[----:B------:R-:W4:Y:S04]  /*0b30*/  @P4 LDG.E R19, desc[UR4][R10.64+0xf4] ;  /* 0x0000f4040a134981 */ /* 0x000f28000c1e1900 */
[----:B------:R-:W4:Y:S01]  /*0b40*/  @P4 LDG.E R21, desc[UR4][R10.64+0xfc] ;  /* 0x0000fc040a154981 */ /* 0x000f22000c1e1900 */
[----:B------:R-:W-:-:S03]  /*0b50*/  @P3 LOP3.LUT R2, R2, R25, RZ, 0x3c, !PT ;  /* 0x0000001902023212 */ /* 0x000fc600078e3cff */
[----:B------:R-:W4:Y:S01]  /*0b60*/  @P5 LDG.E R25, desc[UR4][R10.64+0x110] ;  /* 0x000110040a195981 */ /* 0x000f22000c1e1900 */
[----:B--2---:R-:W-:-:S03]  /*0b70*/  @P3 LOP3.LUT R7, R7, R24, RZ, 0x3c, !PT ;  /* 0x0000001807073212 */ /* 0x004fc600078e3cff */
[----:B------:R-:W2:Y:S01]  /*0b80*/  @P5 LDG.E R24, desc[UR4][R10.64+0x104] ;  /* 0x000104040a185981 */ /* 0x000ea2000c1e1900 */
[----:B---3--:R-:W-:Y:S02]  /*0b90*/  @P2 LOP3.LUT R5, R5, R20, RZ, 0x3c, !PT ;  /* 0x0000001405052212 */ /* 0x008fe400078e3cff */
[----:B------:R-:W-:Y:S01]  /*0ba0*/  @P4 LOP3.LUT R7, R7, R18, RZ, 0x3c, !PT ;  /* 0x0000001207074212 */ /* 0x000fe200078e3cff */
[----:B------:R-:W3:Y:S01]  /*0bb0*/  @P4 LDG.E R20, desc[UR4][R10.64+0xf8] ;  /* 0x0000f8040a144981 */ /* 0x000ee2000c1e1900 */
[----:B------:R-:W-:-:S03]  /*0bc0*/  @P3 LOP3.LUT R4, R4, R23, RZ, 0x3c, !PT ;  /* 0x0000001704043212 */ /* 0x000fc600078e3cff */
[----:B------:R-:W3:Y:S01]  /*0bd0*/  @P5 LDG.E R18, desc[UR4][R10.64+0x114] ;  /* 0x000114040a125981 */ /* 0x000ee2000c1e1900 */
[----:B------:R-:W-:-:S03]  /*0be0*/  @P3 LOP3.LUT R5, R5, R26, RZ, 0x3c, !PT ;  /* 0x0000001a05053212 */ /* 0x000fc600078e3cff */
[----:B------:R-:W3:Y:S04]  /*0bf0*/  @P5 LDG.E R23, desc[UR4][R10.64+0x108] ;  /* 0x000108040a175981 */ /* 0x000ee8000c1e1900 */
[----:B------:R-:W3:Y:S01]  /*0c00*/  @P5 LDG.E R26, desc[UR4][R10.64+0x10c] ;  /* 0x00010c040a1a5981 */ /* 0x000ee2000c1e1900 */
[----:B------:R-:W-:Y:S02]  /*0c10*/  @P3 LOP3.LUT R3, R3, R28, RZ, 0x3c, !PT ;  /* 0x0000001c03033212 */ /* 0x000fe400078e3cff */
[----:B----4-:R-:W-:Y:S01]  /*0c20*/  @P4 LOP3.LUT R4, R4, R19, RZ, 0x3c, !PT ;  /* 0x0000001304044212 */ /* 0x010fe200078e3cff */
[----:B------:R-:W4:Y:S01]  /*0c30*/  @P0 LDG.E R28, desc[UR4][R10.64+0x13c] ;  /* 0x00013c040a1c0981 */ /* 0x000f22000c1e1900 */
[----:B------:R-:W-:Y:S02]  /*0c40*/  @P4 LOP3.LUT R3, R3, R22, RZ, 0x3c, !PT ;  /* 0x0000001603034212 */ /* 0x000fe400078e3cff */
[----:B------:R-:W-:Y:S01]  /*0c50*/  @P4 LOP3.LUT R2, R2, R21, RZ, 0x3c, !PT ;  /* 0x0000001502024212 */ /* 0x000fe200078e3cff */
[----:B------:R-:W4:Y:S04]  /*0c60*/  @P6 LDG.E R19, desc[UR4][R10.64+0x11c] ;  /* 0x00011c040a136981 */ /* 0x000f28000c1e1900 */
[----:B------:R-:W4:Y:S01]  /*0c70*/  @P6 LDG.E R22, desc[UR4][R10.64+0x120] ;  /* 0x000120040a166981 */ /* 0x000f22000c1e1900 */
[----:B------:R-:W-:-:S03]  /*0c80*/  @P5 LOP3.LUT R2, R2, R25, RZ, 0x3c, !PT ;  /* 0x0000001902025212 */ /* 0x000fc600078e3cff */
[----:B------:R-:W4:Y:S04]  /*0c90*/  @P6 LDG.E R21, desc[UR4][R10.64+0x124] ;  /* 0x000124040a156981 */ /* 0x000f28000c1e1900 */
[----:B------:R-:W4:Y:S01]  /*0ca0*/  @P0 LDG.E R25, desc[UR4][R10.64+0x138] ;  /* 0x000138040a190981 */ /* 0x000f22000c1e1900 */
[----:B--2---:R-:W-:-:S03]  /*0cb0*/  @P5 LOP3.LUT R7, R7, R24, RZ, 0x3c, !PT ;  /* 0x0000001807075212 */ /* 0x004fc600078e3cff */
[----:B------:R-:W2:Y:S01]  /*0cc0*/  @P0 LDG.E R24, desc[UR4][R10.64+0x12c] ;  /* 0x00012c040a180981 */ /* 0x000ea2000c1e1900 */
[----:B---3--:R-:W-:-:S03]  /*0cd0*/  @P4 LOP3.LUT R5, R5, R20, RZ, 0x3c, !PT ;  /* 0x0000001405054212 */ /* 0x008fc600078e3cff */
[----:B------:R-:W3:Y:S01]  /*0ce0*/  @P6 LDG.E R20, desc[UR4][R10.64+0x118] ;  /* 0x000118040a146981 */ /* 0x000ee2000c1e1900 */
[----:B------:R-:W-:-:S03]  /*0cf0*/  @P5 LOP3.LUT R3, R3, R18, RZ, 0x3c, !PT ;  /* 0x0000001203035212 */ /* 0x000fc600078e3cff */
[----:B------:R-:W2:Y:S01]  /*0d00*/  @P6 LDG.E R18, desc[UR4][R10.64+0x128] ;  /* 0x000128040a126981 */ /* 0x000ea2000c1e1900 */
[----:B------:R-:W-:-:S03]  /*0d10*/  @P5 LOP3.LUT R4, R4, R23, RZ, 0x3c, !PT ;  /* 0x0000001704045212 */ /* 0x000fc600078e3cff */
[----:B------:R-:W2:Y:S01]  /*0d20*/  @P0 LDG.E R23, desc[UR4][R10.64+0x130] ;  /* 0x000130040a170981 */ /* 0x000ea2000c1e1900 */
[----:B------:R-:W-:-:S03]  /*0d30*/  @P5 LOP3.LUT R5, R5, R26, RZ, 0x3c, !PT ;  /* 0x0000001a05055212 */ /* 0x000fc600078e3cff */
[----:B------:R-:W2:Y:S01]  /*0d40*/  @P0 LDG.E R26, desc[UR4][R10.64+0x134] ;  /* 0x000134040a1a0981 */ /* 0x000ea2000c1e1900 */
[----:B------:R-:W-:-:S05]  /*0d50*/  VIADD R17, R17, 0x10 ;  /* 0x0000001011117836 */ /* 0x000fca0000000000 */
[----:B------:R-:W-:Y:S02]  /*0d60*/  ISETP.NE.AND P1, PT, R17, 0x20, PT ;  /* 0x000000201100780c */ /* 0x000fe40003f25270 */
[----:B----4-:R-:W-:Y:S02]  /*0d70*/  @P6 LOP3.LUT R4, R4, R19, RZ, 0x3c, !PT ;  /* 0x0000001304046212 */ /* 0x010fe400078e3cff */
[----:B------:R-:W-:Y:S02]  /*0d80*/  @P6 LOP3.LUT R5, R5, R22, RZ, 0x3c, !PT ;  /* 0x0000001605056212 */ /* 0x000fe400078e3cff */
[----:B------:R-:W-:-:S04]  /*0d90*/  @P6 LOP3.LUT R2, R2, R21, RZ, 0x3c, !PT ;  /* 0x0000001502026212 */ /* 0x000fc800078e3cff */
[----:B------:R-:W-:Y:S02]  /*0da0*/  @P0 LOP3.LUT R2, R2, R25, RZ, 0x3c, !PT ;  /* 0x0000001902020212 */ /* 0x000fe400078e3cff */
[----:B---3--:R-:W-:Y:S02]  /*0db0*/  @P6 LOP3.LUT R7, R7, R20, RZ, 0x3c, !PT ;  /* 0x0000001407076212 */ /* 0x008fe400078e3cff */
[----:B--2---:R-:W-:Y:S02]  /*0dc0*/  @P6 LOP3.LUT R3, R3, R18, RZ, 0x3c, !PT ;  /* 0x0000001203036212 */ /* 0x004fe400078e3cff */
[----:B------:R-:W-:Y:S02]  /*0dd0*/  @P0 LOP3.LUT R7, R7, R24, RZ, 0x3c, !PT ;  /* 0x0000001807070212 */ /* 0x000fe400078e3cff */
[----:B------:R-:W-:Y:S02]  /*0de0*/  @P0 LOP3.LUT R4, R4, R23, RZ, 0x3c, !PT ;  /* 0x0000001704040212 */ /* 0x000fe400078e3cff */
[----:B------:R-:W-:-:S02]  /*0df0*/  @P0 LOP3.LUT R3, R3, R28, RZ, 0x3c, !PT ;  /* 0x0000001c03030212 */ /* 0x000fc400078e3cff */
[----:B------:R-:W-:Y:S01]  /*0e00*/  @P0 LOP3.LUT R5, R5, R26, RZ, 0x3c, !PT ;  /* 0x0000001a05050212 */ /* 0x000fe200078e3cff */
[----:B------:R-:W-:Y:S06]  /*0e10*/  @P1 BRA `(.L_x_4) ;  /* 0xfffffff400481947 */ /* 0x000fec000383ffff */
[----:B------:R-:W-:-:S05]  /*0e20*/  VIADD R15, R15, 0x1 ;  /* 0x000000010f0f7836 */ /* 0x000fca0000000000 */
[----:B------:R-:W-:-:S13]  /*0e30*/  ISETP.NE.AND P0, PT, R15, 0x5, PT ;  /* 0x000000050f00780c */ /* 0x000fda0003f05270 */
[----:B------:R-:W-:Y:S05]  /*0e40*/  @P0 BRA `(.L_x_5) ;  /* 0xfffffff400280947 */ /* 0x000fea000383ffff */
[----:B------:R-:W0:Y:S01]  /*0e50*/  LDC.64 R10, c[0x0][0x390] ;  /* 0x0000e400ff0a7b82 */ /* 0x000e220000000a00 */
[----:B------:R-:W-:Y:S01]  /*0e60*/  VIADD R14, R14, 0x1 ;  /* 0x000000010e0e7836 */ /* 0x000fe20000000000 */
[----:B------:R-:W-:-:S04]  /*0e70*/  LOP3.LUT R15, R12, 0x3, RZ, 0xc0, !PT ;  /* 0x000000030c0f7812 */ /* 0x000fc800078ec0ff */
[----:B------:R-:W-:Y:S01]  /*0e80*/  ISETP.GE.U32.AND P0, PT, R14, R15, PT ;  /* 0x0000000f0e00720c */ /* 0x000fe20003f06070 */
[----:B0-----:R-:W-:-:S05]  /*0e90*/  IMAD.WIDE.U32 R10, R0, 0x30, R10 ;  /* 0x00000030000a7825 */ /* 0x001fca00078e000a */
[----:B------:R0:W-:Y:S04]  /*0ea0*/  STG.E desc[UR4][R10.64+0x4], R7 ;  /* 0x000004070a007986 */ /* 0x0001e8000c101904 */
[----:B------:R0:W-:Y:S04]  /*0eb0*/  STG.E.64 desc[UR4][R10.64+0x8], R4 ;  /* 0x000008040a007986 */ /* 0x0001e8000c101b04 */
[----:B------:R0:W-:Y:S01]  /*0ec0*/  STG.E.64 desc[UR4][R10.64+0x10], R2 ;  /* 0x000010020a007986 */ /* 0x0001e2000c101b04 */
[----:B------:R-:W-:Y:S05]  /*0ed0*/  @!P0 BRA `(.L_x_6) ;  /* 0xfffffff000f48947 */ /* 0x000fea000383ffff */
.L_x_3:
[----:B------:R-:W-:Y:S05]  /*0ee0*/  BSYNC.RECONVERGENT B1 ;  /* 0x0000000000017941 */ /* 0x000fea0003800200 */
.L_x_2:
[----:B------:R-:W-:Y:S01]  /*0ef0*/  ISETP.GT.U32.AND P0, PT, R12, 0x3, PT ;  /* 0x000000030c00780c */ /* 0x000fe20003f04070 */
[----:B------:R-:W-:Y:S01]  /*0f00*/  VIADD R6, R6, 0x1 ;  /* 0x0000000106067836 */ /* 0x000fe20000000000 */
[--C-:B------:R-:W-:Y:S02]  /*0f10*/  SHF.R.U64 R12, R12, 0x2, R13.reuse ;  /* 0x000000020c0c7819 */ /* 0x100fe4000000120d */
[----:B------:R-:W-:Y:S02]  /*0f20*/  ISETP.GT.U32.AND.EX P0, PT, R13, RZ, PT, P0 ;  /* 0x000000ff0d00720c */ /* 0x000fe40003f04100 */
[----:B------:R-:W-:-:S11]  /*0f30*/  SHF.R.U32.HI R13, RZ, 0x2, R13 ;  /* 0x00000002ff0d7819 */ /* 0x000fd6000001160d */
[----:B------:R-:W-:Y:S05]  /*0f40*/  @P0 BRA `(.L_x_7) ;  /* 0xfffffff000b80947 */ /* 0x000fea000383ffff */
.L_x_1:
[----:B------:R-:W-:Y:S05]  /*0f50*/  BSYNC.RECONVERGENT B0 ;  /* 0x0000000000007941 */ /* 0x000fea0003800200 */
.L_x_0:
[----:B0-----:R-:W-:Y:S01]  /*0f60*/  SHF.R.U32.HI R6, RZ, 0x2, R7 ;  /* 0x00000002ff067819 */ /* 0x001fe20000011607 */
[----:B------:R-:W0:Y:S01]  /*0f70*/  LDC R10, c[0x0][0x398] ;  /* 0x0000e600ff0a7b82 */ /* 0x000e220000000800 */
[----:B------:R-:W-:Y:S01]  /*0f80*/  SHF.R.U32.HI R9, RZ, 0x2, R4 ;  /* 0x00000002ff097819 */ /* 0x000fe20000011604 */
[----:B------:R-:W-:Y:S01]  /*0f90*/  IMAD.MOV.U32 R16, RZ, RZ, 0x0 ;  /* 0x00000000ff107424 */ /* 0x000fe200078e00ff */
[----:B------:R-:W-:Y:S01]  /*0fa0*/  LOP3.LUT R6, R6, R7, RZ, 0x3c, !PT ;  /* 0x0000000706067212 */ /* 0x000fe200078e3cff */
[----:B------:R-:W-:Y:S01]  /*0fb0*/  IMAD.SHL.U32 R7, R3, 0x10, RZ ;  /* 0x0000001003077824 */ /* 0x000fe200078e00ff */
[----:B------:R-:W-:Y:S01]  /*0fc0*/  LOP3.LUT R9, R9, R4, RZ, 0x3c, !PT ;  /* 0x0000000409097212 */ /* 0x000fe200078e3cff */
[----:B------:R-:W-:Y:S02]  /*0fd0*/  IMAD.MOV.U32 R17, RZ, RZ, 0x3ca00000 ;  /* 0x3ca00000ff117424 */ /* 0x000fe400078e00ff */
[C---:B------:R-:W-:Y:S01]  /*0fe0*/  IMAD.SHL.U32 R8, R6.reuse, 0x2, RZ ;  /* 0x0000000206087824 */ /* 0x040fe200078e00ff */
[----:B------:R-:W1:Y:S04]  /*0ff0*/  LDC.64 R18, c[0x0][0x390] ;  /* 0x0000e400ff127b82 */ /* 0x000e680000000a00 */
[----:B------:R-:W-:Y:S01]  /*1000*/  LOP3.LUT R6, R6, R8, R7, 0x96, !PT ;  /* 0x0000000806067212 */ /* 0x000fe200078e9607 */
[----:B------:R-:W-:Y:S01]  /*1010*/  IMAD.SHL.U32 R7, R9, 0x2, RZ ;  /* 0x0000000209077824 */ /* 0x000fe200078e00ff */
[----:B------:R-:W-:-:S02]  /*1020*/  SHF.R.U32.HI R8, RZ, 0x2, R5 ;  /* 0x00000002ff087819 */ /* 0x000fc40000011605 */
[----:B------:R-:W-:Y:S02]  /*1030*/  LOP3.LUT R6, R6, R3, RZ, 0x3c, !PT ;  /* 0x0000000306067212 */ /* 0x000fe400078e3cff */
[----:B------:R-:W-:-:S03]  /*1040*/  LOP3.LUT R8, R8, R5, RZ, 0x3c, !PT ;  /* 0x0000000508087212 */ /* 0x000fc600078e3cff */
[----:B------:R-:W-:Y:S01]  /*1050*/  IMAD.SHL.U32 R4, R6, 0x10, RZ ;  /* 0x0000001006047824 */ /* 0x000fe200078e00ff */
[----:B0-----:R-:W-:-:S04]  /*1060*/  LOP3.LUT R10, R10, 0xaad26b49, RZ, 0x3c, !PT ;  /* 0xaad26b490a0a7812 */ /* 0x001fc800078e3cff */
[----:B------:R-:W-:Y:S01]  /*1070*/  LOP3.LUT R7, R9, R7, R4, 0x96, !PT ;  /* 0x0000000709077212 */ /* 0x000fe200078e9604 */
[----:B------:R-:W-:Y:S01]  /*1080*/  IMAD.SHL.U32 R4, R8, 0x2, RZ ;  /* 0x0000000208047824 */ /* 0x000fe200078e00ff */
[----:B------:R-:W-:Y:S01]  /*1090*/  SHF.R.U32.HI R9, RZ, 0x2, R2 ;  /* 0x00000002ff097819 */ /* 0x000fe20000011602 */
[----:B------:R-:W-:Y:S01]  /*10a0*/  IMAD R13, R10, 0x4182bed5, RZ ;  /* 0x4182bed50a0d7824 */ /* 0x000fe200078e02ff */
[----:B------:R-:W-:Y:S02]  /*10b0*/  LOP3.LUT R7, R7, R6, RZ, 0x3c, !PT ;  /* 0x0000000607077212 */ /* 0x000fe400078e3cff */
[----:B------:R-:W-:Y:S01]  /*10c0*/  LOP3.LUT R9, R9, R2, RZ, 0x3c, !PT ;  /* 0x0000000209097212 */ /* 0x000fe200078e3cff */
[----:B-1----:R-:W-:-:S04]  /*10d0*/  IMAD.WIDE.U32 R18, R0, 0x30, R18 ;  /* 0x0000003000127825 */ /* 0x002fc800078e0012 */
[----:B------:R-:W-:Y:S01]  /*10e0*/  IMAD.SHL.U32 R5, R7, 0x10, RZ ;  /* 0x0000001007057824 */ /* 0x000fe200078e00ff */
[----:B------:R0:W-:Y:S04]  /*10f0*/  STG.E.64 desc[UR4][R18.64+0x8], R6 ;  /* 0x0000080612007986 */ /* 0x0001e8000c101b04 */
[----:B------:R-:W-:Y:S01]  /*1100*/  LOP3.LUT R4, R8, R4, R5, 0x96, !PT ;  /* 0x0000000408047212 */ /* 0x000fe200078e9605 */
[----:B------:R-:W-:Y:S01]  /*1110*/  IMAD.SHL.U32 R5, R9, 0x2, RZ ;  /* 0x0000000209057824 */ /* 0x000fe200078e00ff */
[----:B------:R-:W-:Y:S01]  /*1120*/  IADD3 R8, PT, PT, R13, -0x25fe145e, R7 ;  /* 0xda01eba20d087810 */ /* 0x000fe20007ffe007 */
[----:B------:R0:W-:Y:S01]  /*1130*/  STG.E.64 desc[UR4][R18.64+0x18], RZ ;  /* 0x000018ff12007986 */ /* 0x0001e2000c101b04 */
[----:B------:R-:W-:-:S03]  /*1140*/  LOP3.LUT R4, R4, R7, RZ, 0x3c, !PT ;  /* 0x0000000704047212 */ /* 0x000fc600078e3cff */
[----:B------:R0:W-:Y:S01]  /*1150*/  STG.E desc[UR4][R18.64+0x20], RZ ;  /* 0x000020ff12007986 */ /* 0x0001e2000c101904 */
[----:B------:R-:W-:Y:S01]  /*1160*/  IADD3 R15, PT, PT, R13, -0x25f88c99, R4 ;  /* 0xda0773670d0f7810 */ /* 0x000fe20007ffe004 */
[----:B------:R-:W-:Y:S02]  /*1170*/  IMAD.SHL.U32 R2, R4, 0x10, RZ ;  /* 0x0000001004027824 */ /* 0x000fe400078e00ff */
[----:B------:R0:W-:Y:S03]  /*1180*/  STG.E.64 desc[UR4][R18.64+0x28], RZ ;  /* 0x000028ff12007986 */ /* 0x0001e6000c101b04 */
[----:B------:R-:W-:Y:S01]  /*1190*/  LOP3.LUT R5, R9, R5, R2, 0x96, !PT ;  /* 0x0000000509057212 */ /* 0x000fe200078e9602 */
[C---:B------:R-:W-:Y:S01]  /*11a0*/  VIADD R2, R13.reuse, 0xda0cfb2c ;  /* 0xda0cfb2c0d027836 */ /* 0x040fe20000000000 */
[----:B------:R-:W-:Y:S01]  /*11b0*/  IADD3 R13, PT, PT, R13, -0x26039c23, R6 ;  /* 0xd9fc63dd0d0d7810 */ /* 0x000fe20007ffe006 */
[----:B------:R-:W-:Y:S01]  /*11c0*/  IMAD.WIDE.U32 R8, R8, 0x200000, RZ ;  /* 0x0020000008087825 */ /* 0x000fe200078e00ff */
[----:B------:R-:W-:-:S02]  /*11d0*/  LOP3.LUT R5, R5, R4, RZ, 0x3c, !PT ;  /* 0x0000000405057212 */ /* 0x000fc400078e3cff */
[----:B------:R0:W-:Y:S01]  /*11e0*/  STG.E.64 desc[UR4][R18.64], R2 ;  /* 0x0000000212007986 */ /* 0x0001e2000c101b04 */
[----:B------:R-:W-:Y:S02]  /*11f0*/  LOP3.LUT R12, R8, R13, RZ, 0x3c, !PT ;  /* 0x0000000d080c7212 */ /* 0x000fe400078e3cff */
[----:B------:R-:W-:Y:S01]  /*1200*/  IMAD.IADD R10, R5, 0x1, R2 ;  /* 0x00000001050a7824 */ /* 0x000fe200078e0202 */
[----:B------:R0:W-:Y:S01]  /*1210*/  STG.E.64 desc[UR4][R18.64+0x10], R4 ;  /* 0x0000100412007986 */ /* 0x0001e2000c101b04 */
[----:B------:R-:W-:Y:S02]  /*1220*/  IMAD.MOV.U32 R13, RZ, RZ, R9 ;  /* 0x000000ffff0d7224 */ /* 0x000fe400078e0009 */
[----:B------:R-:W-:Y:S02]  /*1230*/  IMAD.WIDE.U32 R10, R10, 0x200000, RZ ;  /* 0x002000000a0a7825 */ /* 0x000fe400078e00ff */
[----:B------:R-:W1:Y:S01]  /*1240*/  I2F.F64.U64 R8, R12 ;  /* 0x0000000c00087312 */ /* 0x000e620000301800 */
[----:B------:R-:W-:Y:S01]  /*1250*/  LOP3.LUT R14, R10, R15, RZ, 0x3c, !PT ;  /* 0x0000000f0a0e7212 */ /* 0x000fe200078e3cff */
[----:B------:R-:W-:-:S06]  /*1260*/  IMAD.MOV.U32 R15, RZ, RZ, R11 ;  /* 0x000000ffff0f7224 */ /* 0x000fcc00078e000b */
[----:B------:R-:W2:Y:S01]  /*1270*/  I2F.F64.U64 R10, R14 ;  /* 0x0000000e000a7312 */ /* 0x000ea20000301800 */
[-C--:B-1----:R-:W-:Y:S02]  /*1280*/  DFMA R8, R8, R16.reuse, 5.5511151231257827021e-17 ;  /* 0x3c9000000808742b */ /* 0x082fe40000000010 */
[----:B--2---:R-:W-:-:S08]  /*1290*/  DFMA R10, R10, R16, 5.5511151231257827021e-17 ;  /* 0x3c9000000a0a742b */ /* 0x004fd00000000010 */
[----:B------:R-:W-:-:S08]  /*12a0*/  DMUL R10, R10, R10 ;  /* 0x0000000a0a0a7228 */ /* 0x000fd00000000000 */
[----:B------:R-:W-:-:S08]  /*12b0*/  DFMA R10, R8, R8, R10 ;  /* 0x00000008080a722b */ /* 0x000fd0000000000a */
[----:B------:R-:W-:-:S14]  /*12c0*/  DSETP.GTU.AND P0, PT, R10, 1, PT ;  /* 0x3ff000000a00742a */ /* 0x000fdc0003f0c000 */
[----:B0-----:R-:W-:Y:S05]  /*12d0*/  @P0 EXIT ;  /* 0x000000000000094d */ /* 0x001fea0003800000 */
[----:B------:R-:W0:Y:S01]  /*12e0*/  LDCU.64 UR6, c[0x0][0x388] ;  /* 0x00007100ff0677ac */ /* 0x000e220008000a00 */
[----:B------:R-:W-:Y:S01]  /*12f0*/  IMAD.MOV.U32 R5, RZ, RZ, 0x1 ;  /* 0x00000001ff057424 */ /* 0x000fe200078e00ff */
[----:B0-----:R-:W-:-:S04]  /*1300*/  LEA R2, P0, R0, UR6, 0x2 ;  /* 0x0000000600027c11 */ /* 0x001fc8000f8010ff */
[----:B------:R-:W-:-:S05]  /*1310*/  LEA.HI.X R3, R0, UR7, RZ, 0x2, P0 ;  /* 0x0000000700037c11 */ /* 0x000fca00080f14ff */
[----:B------:R-:W-:Y:S01]  /*1320*/  STG.E desc[UR4][R2.64], R5 ;  /* 0x0000000502007986 */ /* 0x000fe2000c101904 */
[----:B------:R-:W-:Y:S05]  /*1330*/  EXIT ;  /* 0x000000000000794d */ /* 0x000fea0003800000 */
.L_x_8:
[----:B------:R-:W-:-:S00]  /*1340*/  BRA `(.L_x_8) ;  /* 0xfffffffc00fc7947 */ /* 0x000fc0000383ffff */
[----:B------:R-:W-:-:S00]  /*1350*/  NOP ;  /* 0x0000000000007918 */ /* 0x000fc00000000000 */
        /* <DEDUP_REMOVED lines=10> */
.L_x_9:


//--------------------- .nv.global.init           --------------------------
	.section	.nv.global.init,"aw",@progbits
	.align	4
.nv.global.init:
	.type		mrg32k3aM1SubSeq,@object
	.size		mrg32k3aM1SubSeq,(mrg32k3aM2SubSeq - mrg32k3aM1SubSeq)
mrg32k3aM1SubSeq:
        /*0000*/ 	.byte	0x0b, 0xcc, 0xee, 0x04, 0x73, 0x29, 0x8b, 0x6f, 0xf6, 0x53, 0x03, 0xf6, 0x23, 0xf6, 0xea, 0xda
        /* <DEDUP_REMOVED lines=125> */
	.type		mrg32k3aM2SubSeq,@object
	.size		mrg32k3aM2SubSeq,(mrg32k3aM1 - mrg32k3aM2SubSeq)
mrg32k3aM2SubSeq:
        /* <DEDUP_REMOVED lines=126> */
	.type		mrg32k3aM1,@object
	.size		mrg32k3aM1,(mrg32k3aM1Seq - mrg32k3aM1)
mrg32k3aM1:
        /* <DEDUP_REMOVED lines=144> */
	.type		mrg32k3aM1Seq,@object
	.size		mrg32k3aM1Seq,(mrg32k3aM2 - mrg32k3aM1Seq)
mrg32k3aM1Seq:
        /* <DEDUP_REMOVED lines=144> */
	.type		mrg32k3aM2,@object
	.size		mrg32k3aM2,(mrg32k3aM2Seq - mrg32k3aM2)
mrg32k3aM2:
        /* <DEDUP_REMOVED lines=144> */
	.type		mrg32k3aM2Seq,@object
	.size		mrg32k3aM2Seq,(precalc_xorwow_matrix - mrg32k3aM2Seq)
mrg32k3aM2Seq:
        /* <DEDUP_REMOVED lines=144> */
	.type		precalc_xorwow_matrix,@object
	.size		precalc_xorwow_matrix,(precalc_xorwow_offset_matrix - precalc_xorwow_matrix)
precalc_xorwow_matrix:
        /* <DEDUP_REMOVED lines=6400> */
	.type		precalc_xorwow_offset_matrix,@object
	.size		precalc_xorwow_offset_matrix,(.L_1 - precalc_xorwow_offset_matrix)
precalc_xorwow_offset_matrix:
        /* <DEDUP_REMOVED lines=6400> */
.L_1:


//--------------------- .nv.shared.reserved.0     --------------------------
	.section	.nv.shared.reserved.0,"aw",@nobits
	.weak		__nv_reservedSMEM_offset_0_alias
	.size		__nv_reservedSMEM_offset_0_alias, 0, 64
	.other		__nv_reservedSMEM_offset_0_alias,@"STO_CUDA_RESERVED_SHARED STV_DEFAULT"
__nv_reservedSMEM_offset_0_alias:
	.zero		0
	.zero		64


//--------------------- .nv.constant0._Z10monteCarlojPjP17curandStateXORWOWj --------------------------
	.section	.nv.constant0._Z10monteCarlojPjP17curandStateXORWOWj,"a",@progbits
	.sectionflags	@""
	.align	4
.nv.constant0._Z10monteCarlojPjP17curandStateXORWOWj:
	.zero		924


//--------------------- SYMBOLS --------------------------

	.type		.nv.reservedSmem.offset0,@object
	.size		.nv.reservedSmem.offset0,0x4
